//
// Generated by NVIDIA NVVM Compiler
//
// Compiler Build ID: CL-36424714
// Cuda compilation tools, release 13.0, V13.0.88
// Based on NVVM 20.0.0
//

.version 9.0
.target sm_100
.address_size 64

	// .globl	_Z10reluHelperPfS_i

.visible .entry _Z10reluHelperPfS_i(
	.param .u64 .ptr .align 1 _Z10reluHelperPfS_i_param_0,
	.param .u64 .ptr .align 1 _Z10reluHelperPfS_i_param_1,
	.param .u32 _Z10reluHelperPfS_i_param_2
)
{
	.reg .pred 	%p<3>;
	.reg .b32 	%r<8>;
	.reg .b32 	%f<2>;
	.reg .b64 	%rd<11>;

	ld.param.u64 	%rd3, [_Z10reluHelperPfS_i_param_0];
	ld.param.u64 	%rd4, [_Z10reluHelperPfS_i_param_1];
	ld.param.u32 	%r2, [_Z10reluHelperPfS_i_param_2];
	cvta.to.global.u64 	%rd1, %rd4;
	mov.u32 	%r3, %ntid.x;
	mov.u32 	%r4, %ctaid.x;
	mov.u32 	%r5, %tid.x;
	mad.lo.s32 	%r1, %r3, %r4, %r5;
	setp.ge.s32 	%p1, %r1, %r2;
	@%p1 bra 	$L__BB0_4;
	cvta.to.global.u64 	%rd5, %rd3;
	mul.wide.s32 	%rd6, %r1, 4;
	add.s64 	%rd2, %rd5, %rd6;
	ld.global.f32 	%f1, [%rd2];
	setp.geu.f32 	%p2, %f1, 0f00000000;
	@%p2 bra 	$L__BB0_3;
	mov.b32 	%r7, 0;
	st.global.u32 	[%rd2], %r7;
	add.s64 	%rd10, %rd1, %rd6;
	st.global.u32 	[%rd10], %r7;
	bra.uni 	$L__BB0_4;
$L__BB0_3:
	add.s64 	%rd8, %rd1, %rd6;
	mov.b32 	%r6, 1065353216;
	st.global.u32 	[%rd8], %r6;
$L__BB0_4:
	ret;

}
	// .globl	_Z16elementMulHelperPfS_ib
.visible .entry _Z16elementMulHelperPfS_ib(
	.param .u64 .ptr .align 1 _Z16elementMulHelperPfS_ib_param_0,
	.param .u64 .ptr .align 1 _Z16elementMulHelperPfS_ib_param_1,
	.param .u32 _Z16elementMulHelperPfS_ib_param_2,
	.param .u8 _Z16elementMulHelperPfS_ib_param_3
)
{
	.reg .pred 	%p<3>;
	.reg .b16 	%rs<2>;
	.reg .b32 	%r<6>;
	.reg .b32 	%f<7>;
	.reg .b64 	%rd<11>;

	ld.param.u64 	%rd3, [_Z16elementMulHelperPfS_ib_param_0];
	ld.param.u64 	%rd4, [_Z16elementMulHelperPfS_ib_param_1];
	ld.param.u32 	%r2, [_Z16elementMulHelperPfS_ib_param_2];
	ld.param.s8 	%rs1, [_Z16elementMulHelperPfS_ib_param_3];
	cvta.to.global.u64 	%rd1, %rd4;
	cvta.to.global.u64 	%rd2, %rd3;
	mov.u32 	%r3, %ntid.x;
	mov.u32 	%r4, %ctaid.x;
	mov.u32 	%r5, %tid.x;
	mad.lo.s32 	%r1, %r3, %r4, %r5;
	setp.ge.s32 	%p1, %r1, %r2;
	@%p1 bra 	$L__BB1_4;
	setp.eq.s16 	%p2, %rs1, 0;
	@%p2 bra 	$L__BB1_3;
	mul.wide.s32 	%rd5, %r1, 4;
	add.s64 	%rd6, %rd2, %rd5;
	ld.global.f32 	%f1, [%rd6];
	add.s64 	%rd7, %rd1, %rd5;
	ld.global.f32 	%f2, [%rd7];
	div.rn.f32 	%f3, %f1, %f2;
	st.global.f32 	[%rd6], %f3;
	bra.uni 	$L__BB1_4;
$L__BB1_3:
	mul.wide.s32 	%rd8, %r1, 4;
	add.s64 	%rd9, %rd1, %rd8;
	ld.global.f32 	%f4, [%rd9];
	add.s64 	%rd10, %rd2, %rd8;
	ld.global.f32 	%f5, [%rd10];
	mul.f32 	%f6, %f4, %f5;
	st.global.f32 	[%rd10], %f6;
$L__BB1_4:
	ret;

}
	// .globl	_Z9expHelperPfi
.visible .entry _Z9expHelperPfi(
	.param .u64 .ptr .align 1 _Z9expHelperPfi_param_0,
	.param .u32 _Z9expHelperPfi_param_1
)
{
	.reg .pred 	%p<2>;
	.reg .b32 	%r<8>;
	.reg .b32 	%f<14>;
	.reg .b64 	%rd<5>;

	ld.param.u64 	%rd1, [_Z9expHelperPfi_param_0];
	ld.param.u32 	%r2, [_Z9expHelperPfi_param_1];
	mov.u32 	%r3, %ntid.x;
	mov.u32 	%r4, %ctaid.x;
	mov.u32 	%r5, %tid.x;
	mad.lo.s32 	%r1, %r3, %r4, %r5;
	setp.ge.s32 	%p1, %r1, %r2;
	@%p1 bra 	$L__BB2_2;
	cvta.to.global.u64 	%rd2, %rd1;
	mul.wide.s32 	%rd3, %r1, 4;
	add.s64 	%rd4, %rd2, %rd3;
	ld.global.f32 	%f1, [%rd4];
	fma.rn.f32 	%f2, %f1, 0f3BBB989D, 0f3F000000;
	cvt.sat.f32.f32 	%f3, %f2;
	mov.f32 	%f4, 0f4B400001;
	mov.f32 	%f5, 0f437C0000;
	fma.rm.f32 	%f6, %f3, %f5, %f4;
	add.f32 	%f7, %f6, 0fCB40007F;
	neg.f32 	%f8, %f7;
	fma.rn.f32 	%f9, %f1, 0f3FB8AA3B, %f8;
	fma.rn.f32 	%f10, %f1, 0f32A57060, %f9;
	mov.b32 	%r6, %f6;
	shl.b32 	%r7, %r6, 23;
	mov.b32 	%f11, %r7;
	ex2.approx.ftz.f32 	%f12, %f10;
	mul.f32 	%f13, %f12, %f11;
	st.global.f32 	[%rd4], %f13;
$L__BB2_2:
	ret;

}
	// .globl	_Z16elementAddHelperPfS_fi
.visible .entry _Z16elementAddHelperPfS_fi(
	.param .u64 .ptr .align 1 _Z16elementAddHelperPfS_fi_param_0,
	.param .u64 .ptr .align 1 _Z16elementAddHelperPfS_fi_param_1,
	.param .f32 _Z16elementAddHelperPfS_fi_param_2,
	.param .u32 _Z16elementAddHelperPfS_fi_param_3
)
{
	.reg .pred 	%p<2>;
	.reg .b32 	%r<6>;
	.reg .b32 	%f<5>;
	.reg .b64 	%rd<8>;

	ld.param.u64 	%rd1, [_Z16elementAddHelperPfS_fi_param_0];
	ld.param.u64 	%rd2, [_Z16elementAddHelperPfS_fi_param_1];
	ld.param.f32 	%f1, [_Z16elementAddHelperPfS_fi_param_2];
	ld.param.u32 	%r2, [_Z16elementAddHelperPfS_fi_param_3];
	mov.u32 	%r3, %ntid.x;
	mov.u32 	%r4, %ctaid.x;
	mov.u32 	%r5, %tid.x;
	mad.lo.s32 	%r1, %r3, %r4, %r5;
	setp.ge.s32 	%p1, %r1, %r2;
	@%p1 bra 	$L__BB3_2;
	cvta.to.global.u64 	%rd3, %rd2;
	cvta.to.global.u64 	%rd4, %rd1;
	mul.wide.s32 	%rd5, %r1, 4;
	add.s64 	%rd6, %rd3, %rd5;
	ld.global.f32 	%f2, [%rd6];
	add.s64 	%rd7, %rd4, %rd5;
	ld.global.f32 	%f3, [%rd7];
	fma.rn.f32 	%f4, %f1, %f2, %f3;
	st.global.f32 	[%rd7], %f4;
$L__BB3_2:
	ret;

}


// ===== COMPILED SASS (sm_100) =====

	.target	sm_100

	.elftype	@"ET_EXEC"


//--------------------- .note.nv.tkinfo           --------------------------
	.section	.note.nv.tkinfo,"",@"SHT_NOTE"
	.sectionflags	@"SHF_NOTE_NV_TKINFO"
	.tkinfo
        /*0018*/ 	.word	0x00000002
        /*0030*/ 	.string	""
        /*0030*/ 	.string	"ptxas"
        /*0030*/ 	.string	"Cuda compilation tools, release 13.0, V13.0.88"
        /*0030*/ 	.string	"Build cuda_13.0.r13.0/compiler.36424714_0"
        /*0030*/ 	.string	"-arch sm_100 -m 64 "



//--------------------- .note.nv.cuinfo           --------------------------
	.section	.note.nv.cuinfo,"",@"SHT_NOTE"
	.sectionflags	@"SHF_NOTE_NV_CUINFO"
        /*0018*/ 	.short	0x0002
        /*001a*/ 	.short	0x0064
        /*001c*/ 	.short	0x0082
	.zero		2


//--------------------- .nv.info                  --------------------------
	.section	.nv.info,"",@"SHT_CUDA_INFO"
	.align	4


	//----- nvinfo : EIATTR_REGCOUNT
	.align		4
        /*0000*/ 	.byte	0x04, 0x2f
        /*0002*/ 	.short	(.L_1 - .L_0)
	.align		4
.L_0:
        /*0004*/ 	.word	index@(_Z10reluHelperPfS_i)
        /*0008*/ 	.word	0x0000000a


	//----- nvinfo : EIATTR_FRAME_SIZE
	.align		4
.L_1:
        /*000c*/ 	.byte	0x04, 0x11
        /*000e*/ 	.short	(.L_3 - .L_2)
	.align		4
.L_2:
        /*0010*/ 	.word	index@(_Z10reluHelperPfS_i)
        /*0014*/ 	.word	0x00000000


	//----- nvinfo : EIATTR_REGCOUNT
	.align		4
.L_3:
        /*0018*/ 	.byte	0x04, 0x2f
        /*001a*/ 	.short	(.L_5 - .L_4)
	.align		4
.L_4:
        /*001c*/ 	.word	index@(_Z16elementMulHelperPfS_ib)
        /*0020*/ 	.word	0x00000010


	//----- nvinfo : EIATTR_FRAME_SIZE
	.align		4
.L_5:
        /*0024*/ 	.byte	0x04, 0x11
        /*0026*/ 	.short	(.L_7 - .L_6)
	.align		4
.L_6:
        /*0028*/ 	.word	index@($__internal_0_$__cuda_sm3x_div_rn_noftz_f32_slowpath)
        /*002c*/ 	.word	0x00000000


	//----- nvinfo : EIATTR_FRAME_SIZE
	.align		4
.L_7:
        /*0030*/ 	.byte	0x04, 0x11
        /*0032*/ 	.short	(.L_9 - .L_8)
	.align		4
.L_8:
        /*0034*/ 	.word	index@(_Z16elementMulHelperPfS_ib)
        /*0038*/ 	.word	0x00000000


	//----- nvinfo : EIATTR_REGCOUNT
	.align		4
.L_9:
        /*003c*/ 	.byte	0x04, 0x2f
        /*003e*/ 	.short	(.L_11 - .L_10)
	.align		4
.L_10:
        /*0040*/ 	.word	index@(_Z9expHelperPfi)
        /*0044*/ 	.word	0x0000000a


	//----- nvinfo : EIATTR_FRAME_SIZE
	.align		4
.L_11:
        /*0048*/ 	.byte	0x04, 0x11
        /*004a*/ 	.short	(.L_13 - .L_12)
	.align		4
.L_12:
        /*004c*/ 	.word	index@(_Z9expHelperPfi)
        /*0050*/ 	.word	0x00000000


	//----- nvinfo : EIATTR_REGCOUNT
	.align		4
.L_13:
        /*0054*/ 	.byte	0x04, 0x2f
        /*0056*/ 	.short	(.L_15 - .L_14)
	.align		4
.L_14:
        /*0058*/ 	.word	index@(_Z16elementAddHelperPfS_fi)
        /*005c*/ 	.word	0x0000000a


	//----- nvinfo : EIATTR_FRAME_SIZE
	.align		4
.L_15:
        /*0060*/ 	.byte	0x04, 0x11
        /*0062*/ 	.short	(.L_17 - .L_16)
	.align		4
.L_16:
        /*0064*/ 	.word	index@(_Z16elementAddHelperPfS_fi)
        /*0068*/ 	.word	0x00000000


	//----- nvinfo : EIATTR_MIN_STACK_SIZE
	.align		4
.L_17:
        /*006c*/ 	.byte	0x04, 0x12
        /*006e*/ 	.short	(.L_19 - .L_18)
	.align		4
.L_18:
        /*0070*/ 	.word	index@(_Z16elementAddHelperPfS_fi)
        /*0074*/ 	.word	0x00000000


	//----- nvinfo : EIATTR_MIN_STACK_SIZE
	.align		4
.L_19:
        /*0078*/ 	.byte	0x04, 0x12
        /*007a*/ 	.short	(.L_21 - .L_20)
	.align		4
.L_20:
        /*007c*/ 	.word	index@(_Z9expHelperPfi)
        /*0080*/ 	.word	0x00000000


	//----- nvinfo : EIATTR_MIN_STACK_SIZE
	.align		4
.L_21:
        /*0084*/ 	.byte	0x04, 0x12
        /*0086*/ 	.short	(.L_23 - .L_22)
	.align		4
.L_22:
        /*0088*/ 	.word	index@(_Z16elementMulHelperPfS_ib)
        /*008c*/ 	.word	0x00000000


	//----- nvinfo : EIATTR_MIN_STACK_SIZE
	.align		4
.L_23:
        /*0090*/ 	.byte	0x04, 0x12
        /*0092*/ 	.short	(.L_25 - .L_24)
	.align		4
.L_24:
        /*0094*/ 	.word	index@(_Z10reluHelperPfS_i)
        /*0098*/ 	.word	0x00000000
.L_25:


//--------------------- .nv.compat                --------------------------
	.section	.nv.compat,"",@"SHT_CUDA_COMPAT_INFO"
	.align	4
        /*0000*/ 	.byte	0x02, 0x09, 0x00, 0x00, 0x02, 0x02, 0x01, 0x00, 0x02, 0x05, 0x05, 0x00, 0x03, 0x07, 0x01, 0x01
        /*0010*/ 	.byte	0x02, 0x03, 0x00, 0x00, 0x02, 0x06, 0x01, 0x00, 0x04, 0x0b, 0x08, 0x00, 0x01, 0x00, 0x00, 0x00
        /*0020*/ 	.byte	0x00, 0x00, 0x00, 0x00


//--------------------- .nv.info._Z16elementAddHelperPfS_fi --------------------------
	.section	.nv.info._Z16elementAddHelperPfS_fi,"",@"SHT_CUDA_INFO"
	.sectionflags	@""
	.align	4


	//----- nvinfo : EIATTR_CUDA_API_VERSION
	.align		4
        /*0000*/ 	.byte	0x04, 0x37
        /*0002*/ 	.short	(.L_27 - .L_26)
.L_26:
        /*0004*/ 	.word	0x00000082


	//----- nvinfo : EIATTR_KPARAM_INFO
	.align		4
.L_27:
        /*0008*/ 	.byte	0x04, 0x17
        /*000a*/ 	.short	(.L_29 - .L_28)
.L_28:
        /*000c*/ 	.word	0x00000000
        /*0010*/ 	.short	0x0003
        /*0012*/ 	.short	0x0014
        /*0014*/ 	.byte	0x00, 0xf0, 0x11, 0x00


	//----- nvinfo : EIATTR_KPARAM_INFO
	.align		4
.L_29:
        /*0018*/ 	.byte	0x04, 0x17
        /*001a*/ 	.short	(.L_31 - .L_30)
.L_30:
        /*001c*/ 	.word	0x00000000
        /*0020*/ 	.short	0x0002
        /*0022*/ 	.short	0x0010
        /*0024*/ 	.byte	0x00, 0xf0, 0x11, 0x00


	//----- nvinfo : EIATTR_KPARAM_INFO
	.align		4
.L_31:
        /*0028*/ 	.byte	0x04, 0x17
        /*002a*/ 	.short	(.L_33 - .L_32)
.L_32:
        /*002c*/ 	.word	0x00000000
        /*0030*/ 	.short	0x0001
        /*0032*/ 	.short	0x0008
        /*0034*/ 	.byte	0x00, 0xf5, 0x21, 0x00


	//----- nvinfo : EIATTR_KPARAM_INFO
	.align		4
.L_33:
        /*0038*/ 	.byte	0x04, 0x17
        /*003a*/ 	.short	(.L_35 - .L_34)
.L_34:
        /*003c*/ 	.word	0x00000000
        /*0040*/ 	.short	0x0000
        /*0042*/ 	.short	0x0000
        /*0044*/ 	.byte	0x00, 0xf5, 0x21, 0x00


	//----- nvinfo : EIATTR_SPARSE_MMA_MASK
	.align		4
.L_35:
        /*0048*/ 	.byte	0x03, 0x50
        /*004a*/ 	.short	0x0000


	//----- nvinfo : EIATTR_MAXREG_COUNT
	.align		4
        /*004c*/ 	.byte	0x03, 0x1b
        /*004e*/ 	.short	0x00ff


	//----- nvinfo : EIATTR_MERCURY_ISA_VERSION
	.align		4
        /*0050*/ 	.byte	0x03, 0x5f
        /*0052*/ 	.short	0x0101


	//----- nvinfo : EIATTR_VRC_CTA_INIT_COUNT
	.align		4
        /*0054*/ 	.byte	0x02, 0x4a
	.zero		1
	.zero		1


	//----- nvinfo : EIATTR_EXIT_INSTR_OFFSETS
	.align		4
        /*0058*/ 	.byte	0x04, 0x1c
        /*005a*/ 	.short	(.L_37 - .L_36)


	//   ....[0]....
.L_36:
        /*005c*/ 	.word	0x00000070


	//   ....[1]....
        /*0060*/ 	.word	0x00000120


	//----- nvinfo : EIATTR_CBANK_PARAM_SIZE
	.align		4
.L_37:
        /*0064*/ 	.byte	0x03, 0x19
        /*0066*/ 	.short	0x0018


	//----- nvinfo : EIATTR_PARAM_CBANK
	.align		4
        /*0068*/ 	.byte	0x04, 0x0a
        /*006a*/ 	.short	(.L_39 - .L_38)
	.align		4
.L_38:
        /*006c*/ 	.word	index@(.nv.constant0._Z16elementAddHelperPfS_fi)
        /*0070*/ 	.short	0x0380
        /*0072*/ 	.short	0x0018


	//----- nvinfo : EIATTR_SW_WAR
	.align		4
.L_39:
        /*0074*/ 	.byte	0x04, 0x36
        /*0076*/ 	.short	(.L_41 - .L_40)
.L_40:
        /*0078*/ 	.word	0x00000008
.L_41:


//--------------------- .nv.info._Z9expHelperPfi  --------------------------
	.section	.nv.info._Z9expHelperPfi,"",@"SHT_CUDA_INFO"
	.sectionflags	@""
	.align	4


	//----- nvinfo : EIATTR_CUDA_API_VERSION
	.align		4
        /*0000*/ 	.byte	0x04, 0x37
        /*0002*/ 	.short	(.L_43 - .L_42)
.L_42:
        /*0004*/ 	.word	0x00000082


	//----- nvinfo : EIATTR_KPARAM_INFO
	.align		4
.L_43:
        /*0008*/ 	.byte	0x04, 0x17
        /*000a*/ 	.short	(.L_45 - .L_44)
.L_44:
        /*000c*/ 	.word	0x00000000
        /*0010*/ 	.short	0x0001
        /*0012*/ 	.short	0x0008
        /*0014*/ 	.byte	0x00, 0xf0, 0x11, 0x00


	//----- nvinfo : EIATTR_KPARAM_INFO
	.align		4
.L_45:
        /*0018*/ 	.byte	0x04, 0x17
        /*001a*/ 	.short	(.L_47 - .L_46)
.L_46:
        /*001c*/ 	.word	0x00000000
        /*0020*/ 	.short	0x0000
        /*0022*/ 	.short	0x0000
        /*0024*/ 	.byte	0x00, 0xf5, 0x21, 0x00


	//----- nvinfo : EIATTR_SPARSE_MMA_MASK
	.align		4
.L_47:
        /*0028*/ 	.byte	0x03, 0x50
        /*002a*/ 	.short	0x0000


	//----- nvinfo : EIATTR_MAXREG_COUNT
	.align		4
        /*002c*/ 	.byte	0x03, 0x1b
        /*002e*/ 	.short	0x00ff


	//----- nvinfo : EIATTR_MERCURY_ISA_VERSION
	.align		4
        /*0030*/ 	.byte	0x03, 0x5f
        /*0032*/ 	.short	0x0101


	//----- nvinfo : EIATTR_VRC_CTA_INIT_COUNT
	.align		4
        /*0034*/ 	.byte	0x02, 0x4a
	.zero		1
	.zero		1


	//----- nvinfo : EIATTR_EXIT_INSTR_OFFSETS
	.align		4
        /*0038*/ 	.byte	0x04, 0x1c
        /*003a*/ 	.short	(.L_49 - .L_48)


	//   ....[0]....
.L_48:
        /*003c*/ 	.word	0x00000070


	//   ....[1]....
        /*0040*/ 	.word	0x00000170


	//----- nvinfo : EIATTR_CBANK_PARAM_SIZE
	.align		4
.L_49:
        /*0044*/ 	.byte	0x03, 0x19
        /*0046*/ 	.short	0x000c


	//----- nvinfo : EIATTR_PARAM_CBANK
	.align		4
        /*0048*/ 	.byte	0x04, 0x0a
        /*004a*/ 	.short	(.L_51 - .L_50)
	.align		4
.L_50:
        /*004c*/ 	.word	index@(.nv.constant0._Z9expHelperPfi)
        /*0050*/ 	.short	0x0380
        /*0052*/ 	.short	0x000c


	//----- nvinfo : EIATTR_SW_WAR
	.align		4
.L_51:
        /*0054*/ 	.byte	0x04, 0x36
        /*0056*/ 	.short	(.L_53 - .L_52)
.L_52:
        /*0058*/ 	.word	0x00000008
.L_53:


//--------------------- .nv.info._Z16elementMulHelperPfS_ib --------------------------
	.section	.nv.info._Z16elementMulHelperPfS_ib,"",@"SHT_CUDA_INFO"
	.sectionflags	@""
	.align	4


	//----- nvinfo : EIATTR_CUDA_API_VERSION
	.align		4
        /*0000*/ 	.byte	0x04, 0x37
        /*0002*/ 	.short	(.L_55 - .L_54)
.L_54:
        /*0004*/ 	.word	0x00000082


	//----- nvinfo : EIATTR_KPARAM_INFO
	.align		4
.L_55:
        /*0008*/ 	.byte	0x04, 0x17
        /*000a*/ 	.short	(.L_57 - .L_56)
.L_56:
        /*000c*/ 	.word	0x00000000
        /*0010*/ 	.short	0x0003
        /*0012*/ 	.short	0x0014
        /*0014*/ 	.byte	0x00, 0xf0, 0x05, 0x00


	//----- nvinfo : EIATTR_KPARAM_INFO
	.align		4
.L_57:
        /*0018*/ 	.byte	0x04, 0x17
        /*001a*/ 	.short	(.L_59 - .L_58)
.L_58:
        /*001c*/ 	.word	0x00000000
        /*0020*/ 	.short	0x0002
        /*0022*/ 	.short	0x0010
        /*0024*/ 	.byte	0x00, 0xf0, 0x11, 0x00


	//----- nvinfo : EIATTR_KPARAM_INFO
	.align		4
.L_59:
        /*0028*/ 	.byte	0x04, 0x17
        /*002a*/ 	.short	(.L_61 - .L_60)
.L_60:
        /*002c*/ 	.word	0x00000000
        /*0030*/ 	.short	0x0001
        /*0032*/ 	.short	0x0008
        /*0034*/ 	.byte	0x00, 0xf5, 0x21, 0x00


	//----- nvinfo : EIATTR_KPARAM_INFO
	.align		4
.L_61:
        /*0038*/ 	.byte	0x04, 0x17
        /*003a*/ 	.short	(.L_63 - .L_62)
.L_62:
        /*003c*/ 	.word	0x00000000
        /*0040*/ 	.short	0x0000
        /*0042*/ 	.short	0x0000
        /*0044*/ 	.byte	0x00, 0xf5, 0x21, 0x00


	//----- nvinfo : EIATTR_SPARSE_MMA_MASK
	.align		4
.L_63:
        /*0048*/ 	.byte	0x03, 0x50
        /*004a*/ 	.short	0x0000


	//----- nvinfo : EIATTR_MAXREG_COUNT
	.align		4
        /*004c*/ 	.byte	0x03, 0x1b
        /*004e*/ 	.short	0x00ff


	//----- nvinfo : EIATTR_MERCURY_ISA_VERSION
	.align		4
        /*0050*/ 	.byte	0x03, 0x5f
        /*0052*/ 	.short	0x0101


	//----- nvinfo : EIATTR_VRC_CTA_INIT_COUNT
	.align		4
        /*0054*/ 	.byte	0x02, 0x4a
	.zero		1
	.zero		1


	//----- nvinfo : EIATTR_EXIT_INSTR_OFFSETS
	.align		4
        /*0058*/ 	.byte	0x04, 0x1c
        /*005a*/ 	.short	(.L_65 - .L_64)


	//   ....[0]....
.L_64:
        /*005c*/ 	.word	0x00000070


	//   ....[1]....
        /*0060*/ 	.word	0x00000210


	//   ....[2]....
        /*0064*/ 	.word	0x000002a0


	//----- nvinfo : EIATTR_CRS_STACK_SIZE
	.align		4
.L_65:
        /*0068*/ 	.byte	0x04, 0x1e
        /*006a*/ 	.short	(.L_67 - .L_66)
.L_66:
        /*006c*/ 	.word	0x00000000


	//----- nvinfo : EIATTR_CBANK_PARAM_SIZE
	.align		4
.L_67:
        /*0070*/ 	.byte	0x03, 0x19
        /*0072*/ 	.short	0x0015


	//----- nvinfo : EIATTR_PARAM_CBANK
	.align		4
        /*0074*/ 	.byte	0x04, 0x0a
        /*0076*/ 	.short	(.L_69 - .L_68)
	.align		4
.L_68:
        /*0078*/ 	.word	index@(.nv.constant0._Z16elementMulHelperPfS_ib)
        /*007c*/ 	.short	0x0380
        /*007e*/ 	.short	0x0015


	//----- nvinfo : EIATTR_SW_WAR
	.align		4
.L_69:
        /*0080*/ 	.byte	0x04, 0x36
        /*0082*/ 	.short	(.L_71 - .L_70)
.L_70:
        /*0084*/ 	.word	0x00000008
.L_71:


//--------------------- .nv.info._Z10reluHelperPfS_i --------------------------
	.section	.nv.info._Z10reluHelperPfS_i,"",@"SHT_CUDA_INFO"
	.sectionflags	@""
	.align	4


	//----- nvinfo : EIATTR_CUDA_API_VERSION
	.align		4
        /*0000*/ 	.byte	0x04, 0x37
        /*0002*/ 	.short	(.L_73 - .L_72)
.L_72:
        /*0004*/ 	.word	0x00000082


	//----- nvinfo : EIATTR_KPARAM_INFO
	.align		4
.L_73:
        /*0008*/ 	.byte	0x04, 0x17
        /*000a*/ 	.short	(.L_75 - .L_74)
.L_74:
        /*000c*/ 	.word	0x00000000
        /*0010*/ 	.short	0x0002
        /*0012*/ 	.short	0x0010
        /*0014*/ 	.byte	0x00, 0xf0, 0x11, 0x00


	//----- nvinfo : EIATTR_KPARAM_INFO
	.align		4
.L_75:
        /*0018*/ 	.byte	0x04, 0x17
        /*001a*/ 	.short	(.L_77 - .L_76)
.L_76:
        /*001c*/ 	.word	0x00000000
        /*0020*/ 	.short	0x0001
        /*0022*/ 	.short	0x0008
        /*0024*/ 	.byte	0x00, 0xf5, 0x21, 0x00


	//----- nvinfo : EIATTR_KPARAM_INFO
	.align		4
.L_77:
        /*0028*/ 	.byte	0x04, 0x17
        /*002a*/ 	.short	(.L_79 - .L_78)
.L_78:
        /*002c*/ 	.word	0x00000000
        /*0030*/ 	.short	0x0000
        /*0032*/ 	.short	0x0000
        /*0034*/ 	.byte	0x00, 0xf5, 0x21, 0x00


	//----- nvinfo : EIATTR_SPARSE_MMA_MASK
	.align		4
.L_79:
        /*0038*/ 	.byte	0x03, 0x50
        /*003a*/ 	.short	0x0000


	//----- nvinfo : EIATTR_MAXREG_COUNT
	.align		4
        /*003c*/ 	.byte	0x03, 0x1b
        /*003e*/ 	.short	0x00ff


	//----- nvinfo : EIATTR_MERCURY_ISA_VERSION
	.align		4
        /*0040*/ 	.byte	0x03, 0x5f
        /*0042*/ 	.short	0x0101


	//----- nvinfo : EIATTR_VRC_CTA_INIT_COUNT
	.align		4
        /*0044*/ 	.byte	0x02, 0x4a
	.zero		1
	.zero		1


	//----- nvinfo : EIATTR_EXIT_INSTR_OFFSETS
	.align		4
        /*0048*/ 	.byte	0x04, 0x1c
        /*004a*/ 	.short	(.L_81 - .L_80)


	//   ....[0]....
.L_80:
        /*004c*/ 	.word	0x00000070


	//   ....[1]....
        /*0050*/ 	.word	0x00000110


	//   ....[2]....
        /*0054*/ 	.word	0x00000160


	//----- nvinfo : EIATTR_CBANK_PARAM_SIZE
	.align		4
.L_81:
        /*0058*/ 	.byte	0x03, 0x19
        /*005a*/ 	.short	0x0014


	//----- nvinfo : EIATTR_PARAM_CBANK
	.align		4
        /*005c*/ 	.byte	0x04, 0x0a
        /*005e*/ 	.short	(.L_83 - .L_82)
	.align		4
.L_82:
        /*0060*/ 	.word	index@(.nv.constant0._Z10reluHelperPfS_i)
        /*0064*/ 	.short	0x0380
        /*0066*/ 	.short	0x0014


	//----- nvinfo : EIATTR_SW_WAR
	.align		4
.L_83:
        /*0068*/ 	.byte	0x04, 0x36
        /*006a*/ 	.short	(.L_85 - .L_84)
.L_84:
        /*006c*/ 	.word	0x00000008
.L_85:


//--------------------- .nv.callgraph             --------------------------
	.section	.nv.callgraph,"",@"SHT_CUDA_CALLGRAPH"
	.align	4
	.sectionentsize	8
	.align		4
        /*0000*/ 	.word	0x00000000
	.align		4
        /*0004*/ 	.word	0xffffffff
	.align		4
        /*0008*/ 	.word	0x00000000
	.align		4
        /*000c*/ 	.word	0xfffffffe
	.align		4
        /*0010*/ 	.word	0x00000000
	.align		4
        /*0014*/ 	.word	0xfffffffd
	.align		4
        /*0018*/ 	.word	0x00000000
	.align		4
        /*001c*/ 	.word	0xfffffffc


//--------------------- .text._Z16elementAddHelperPfS_fi --------------------------
	.section	.text._Z16elementAddHelperPfS_fi,"ax",@progbits
	.align	128
        .global         _Z16elementAddHelperPfS_fi
        .type           _Z16elementAddHelperPfS_fi,@function
        .size           _Z16elementAddHelperPfS_fi,(.L_x_19 - _Z16elementAddHelperPfS_fi)
        .other          _Z16elementAddHelperPfS_fi,@"STO_CUDA_ENTRY STV_DEFAULT"
_Z16elementAddHelperPfS_fi:
.text._Z16elementAddHelperPfS_fi:
[----:B------:R-:W-:Y:S01]  /*0000*/  LDC R1, c[0x0][0x37c] ;  /* 0x0000df00ff017b82 */ /* 0x000fe20000000800 */
[----:B------:R-:W0:Y:S01]  /*0010*/  S2R R7, SR_CTAID.X ;  /* 0x0000000000077919 */ /* 0x000e220000002500 */
[----:B------:R-:W0:Y:S01]  /*0020*/  LDCU UR4, c[0x0][0x360] ;  /* 0x00006c00ff0477ac */ /* 0x000e220008000800 */
[----:B------:R-:W0:Y:S01]  /*0030*/  S2R R0, SR_TID.X ;  /* 0x0000000000007919 */ /* 0x000e220000002100 */
[----:B------:R-:W1:Y:S01]  /*0040*/  LDCU UR5, c[0x0][0x394] ;  /* 0x00007280ff0577ac */ /* 0x000e620008000800 */
[----:B0-----:R-:W-:-:S05]  /*0050*/  IMAD R7, R7, UR4, R0 ;  /* 0x0000000407077c24 */ /* 0x001fca000f8e0200 */
[----:B-1----:R-:W-:-:S13]  /*0060*/  ISETP.GE.AND P0, PT, R7, UR5, PT ;  /* 0x0000000507007c0c */ /* 0x002fda000bf06270 */
[----:B------:R-:W-:Y:S05]  /*0070*/  @P0 EXIT ;  /* 0x000000000000094d */ /* 0x000fea0003800000 */
[----:B------:R-:W0:Y:S01]  /*0080*/  LDC.64 R2, c[0x0][0x388] ;  /* 0x0000e200ff027b82 */ /* 0x000e220000000a00 */
[----:B------:R-:W1:Y:S01]  /*0090*/  LDCU.64 UR4, c[0x0][0x358] ;  /* 0x00006b00ff0477ac */ /* 0x000e620008000a00 */
[----:B------:R-:W2:Y:S06]  /*00a0*/  LDCU UR6, c[0x0][0x390] ;  /* 0x00007200ff0677ac */ /* 0x000eac0008000800 */
[----:B------:R-:W3:Y:S01]  /*00b0*/  LDC.64 R4, c[0x0][0x380] ;  /* 0x0000e000ff047b82 */ /* 0x000ee20000000a00 */
[----:B0-----:R-:W-:-:S06]  /*00c0*/  IMAD.WIDE R2, R7, 0x4, R2 ;  /* 0x0000000407027825 */ /* 0x001fcc00078e0202 */
[----:B-1----:R-:W2:Y:S01]  /*00d0*/  LDG.E R2, desc[UR4][R2.64] ;  /* 0x0000000402027981 */ /* 0x002ea2000c1e1900 */
[----:B---3--:R-:W-:-:S05]  /*00e0*/  IMAD.WIDE R4, R7, 0x4, R4 ;  /* 0x0000000407047825 */ /* 0x008fca00078e0204 */
[----:B------:R-:W2:Y:S02]  /*00f0*/  LDG.E R7, desc[UR4][R4.64] ;  /* 0x0000000404077981 */ /* 0x000ea4000c1e1900 */
[----:B--2---:R-:W-:-:S05]  /*0100*/  FFMA R7, R2, UR6, R7 ;  /* 0x0000000602077c23 */ /* 0x004fca0008000007 */
[----:B------:R-:W-:Y:S01]  /*0110*/  STG.E desc[UR4][R4.64], R7 ;  /* 0x0000000704007986 */ /* 0x000fe2000c101904 */
[----:B------:R-:W-:Y:S05]  /*0120*/  EXIT ;  /* 0x000000000000794d */ /* 0x000fea0003800000 */
.L_x_0:
[----:B------:R-:W-:-:S00]  /*0130*/  BRA `(.L_x_0) ;  /* 0xfffffffc00fc7947 */ /* 0x000fc0000383ffff */
[----:B------:R-:W-:-:S00]  /*0140*/  NOP ;  /* 0x0000000000007918 */ /* 0x000fc00000000000 */
        /* <DEDUP_REMOVED lines=11> */
.L_x_19:


//--------------------- .text._Z9expHelperPfi     --------------------------
	.section	.text._Z9expHelperPfi,"ax",@progbits
	.align	128
        .global         _Z9expHelperPfi
        .type           _Z9expHelperPfi,@function
        .size           _Z9expHelperPfi,(.L_x_20 - _Z9expHelperPfi)
        .other          _Z9expHelperPfi,@"STO_CUDA_ENTRY STV_DEFAULT"
_Z9expHelperPfi:
.text._Z9expHelperPfi:
        /* <DEDUP_REMOVED lines=10> */
[----:B0-----:R-:W-:-:S05]  /*00a0*/  IMAD.WIDE R2, R5, 0x4, R2 ;  /* 0x0000000405027825 */ /* 0x001fca00078e0202 */
[----:B-1----:R-:W2:Y:S01]  /*00b0*/  LDG.E R0, desc[UR4][R2.64] ;  /* 0x0000000402007981 */ /* 0x002ea2000c1e1900 */
[----:B------:R-:W-:Y:S01]  /*00c0*/  HFMA2 R5, -RZ, RZ, 0.96630859375, -0.0022525787353515625 ;  /* 0x3bbb989dff057431 */ /* 0x000fe200000001ff */
[----:B------:R-:W-:-:S04]  /*00d0*/  MOV R7, 0x437c0000 ;  /* 0x437c000000077802 */ /* 0x000fc80000000f00 */
[----:B--2---:R-:W-:-:S04]  /*00e0*/  FFMA.SAT R4, R0, R5, 0.5 ;  /* 0x3f00000000047423 */ /* 0x004fc80000002005 */
[----:B------:R-:W-:-:S04]  /*00f0*/  FFMA.RM R4, R4, R7, 12582913 ;  /* 0x4b40000104047423 */ /* 0x000fc80000004007 */
[C---:B------:R-:W-:Y:S01]  /*0100*/  FADD R5, R4.reuse, -12583039 ;  /* 0xcb40007f04057421 */ /* 0x040fe20000000000 */
[----:B------:R-:W-:-:S03]  /*0110*/  SHF.L.U32 R4, R4, 0x17, RZ ;  /* 0x0000001704047819 */ /* 0x000fc600000006ff */
[----:B------:R-:W-:-:S04]  /*0120*/  FFMA R5, R0, 1.4426950216293334961, -R5 ;  /* 0x3fb8aa3b00057823 */ /* 0x000fc80000000805 */
[----:B------:R-:W-:-:S06]  /*0130*/  FFMA R5, R0, 1.925963033500011079e-08, R5 ;  /* 0x32a5706000057823 */ /* 0x000fcc0000000005 */
[----:B------:R-:W0:Y:S02]  /*0140*/  MUFU.EX2 R5, R5 ;  /* 0x0000000500057308 */ /* 0x000e240000000800 */
[----:B0-----:R-:W-:-:S05]  /*0150*/  FMUL R7, R4, R5 ;  /* 0x0000000504077220 */ /* 0x001fca0000400000 */
[----:B------:R-:W-:Y:S01]  /*0160*/  STG.E desc[UR4][R2.64], R7 ;  /* 0x0000000702007986 */ /* 0x000fe2000c101904 */
[----:B------:R-:W-:Y:S05]  /*0170*/  EXIT ;  /* 0x000000000000794d */ /* 0x000fea0003800000 */
.L_x_1:
        /* <DEDUP_REMOVED lines=16> */
.L_x_20:


//--------------------- .text._Z16elementMulHelperPfS_ib --------------------------
	.section	.text._Z16elementMulHelperPfS_ib,"ax",@progbits
	.align	128
        .global         _Z16elementMulHelperPfS_ib
        .type           _Z16elementMulHelperPfS_ib,@function
        .size           _Z16elementMulHelperPfS_ib,(.L_x_18 - _Z16elementMulHelperPfS_ib)
        .other          _Z16elementMulHelperPfS_ib,@"STO_CUDA_ENTRY STV_DEFAULT"
_Z16elementMulHelperPfS_ib:
.text._Z16elementMulHelperPfS_ib:
        /* <DEDUP_REMOVED lines=8> */
[----:B------:R-:W0:Y:S01]  /*0080*/  LDCU.U8 UR4, c[0x0][0x394] ;  /* 0x00007280ff0477ac */ /* 0x000e220008000000 */
[----:B------:R-:W1:Y:S01]  /*0090*/  LDCU.64 UR6, c[0x0][0x358] ;  /* 0x00006b00ff0677ac */ /* 0x000e620008000a00 */
[----:B0-----:R-:W-:-:S04]  /*00a0*/  UPRMT UR4, UR4, 0x8880, URZ ;  /* 0x0000888004047896 */ /* 0x001fc800080000ff */
[----:B------:R-:W-:-:S09]  /*00b0*/  UISETP.NE.AND UP0, UPT, UR4, URZ, UPT ;  /* 0x000000ff0400728c */ /* 0x000fd2000bf05270 */
[----:B-1----:R-:W-:Y:S05]  /*00c0*/  BRA.U !UP0, `(.L_x_2) ;  /* 0x0000000108547547 */ /* 0x002fea000b800000 */
[----:B------:R-:W0:Y:S08]  /*00d0*/  LDC.64 R2, c[0x0][0x388] ;  /* 0x0000e200ff027b82 */ /* 0x000e300000000a00 */
[----:B------:R-:W1:Y:S01]  /*00e0*/  LDC.64 R4, c[0x0][0x380] ;  /* 0x0000e000ff047b82 */ /* 0x000e620000000a00 */
[----:B0-----:R-:W-:-:S06]  /*00f0*/  IMAD.WIDE R2, R7, 0x4, R2 ;  /* 0x0000000407027825 */ /* 0x001fcc00078e0202 */
[----:B------:R-:W2:Y:S01]  /*0100*/  LDG.E R3, desc[UR6][R2.64] ;  /* 0x0000000602037981 */ /* 0x000ea2000c1e1900 */
[----:B-1----:R-:W-:-:S05]  /*0110*/  IMAD.WIDE R4, R7, 0x4, R4 ;  /* 0x0000000407047825 */ /* 0x002fca00078e0204 */
[----:B------:R-:W3:Y:S01]  /*0120*/  LDG.E R0, desc[UR6][R4.64] ;  /* 0x0000000604007981 */ /* 0x000ee2000c1e1900 */
[----:B------:R-:W-:Y:S01]  /*0130*/  BSSY.RECONVERGENT B0, `(.L_x_3) ;  /* 0x000000c000007945 */ /* 0x000fe20003800200 */
[----:B--2---:R-:W0:Y:S08]  /*0140*/  MUFU.RCP R6, R3 ;  /* 0x0000000300067308 */ /* 0x004e300000001000 */
[----:B---3--:R-:W1:Y:S01]  /*0150*/  FCHK P0, R0, R3 ;  /* 0x0000000300007302 */ /* 0x008e620000000000 */
[----:B0-----:R-:W-:-:S04]  /*0160*/  FFMA R7, -R3, R6, 1 ;  /* 0x3f80000003077423 */ /* 0x001fc80000000106 */
[----:B------:R-:W-:-:S04]  /*0170*/  FFMA R7, R6, R7, R6 ;  /* 0x0000000706077223 */ /* 0x000fc80000000006 */
[----:B------:R-:W-:-:S04]  /*0180*/  FFMA R6, R0, R7, RZ ;  /* 0x0000000700067223 */ /* 0x000fc800000000ff */
[----:B------:R-:W-:-:S04]  /*0190*/  FFMA R8, -R3, R6, R0 ;  /* 0x0000000603087223 */ /* 0x000fc80000000100 */
[----:B------:R-:W-:Y:S01]  /*01a0*/  FFMA R7, R7, R8, R6 ;  /* 0x0000000807077223 */ /* 0x000fe20000000006 */
[----:B-1----:R-:W-:Y:S06]  /*01b0*/  @!P0 BRA `(.L_x_4) ;  /* 0x00000000000c8947 */ /* 0x002fec0003800000 */
[----:B------:R-:W-:-:S07]  /*01c0*/  MOV R2, 0x1e0 ;  /* 0x000001e000027802 */ /* 0x000fce0000000f00 */
[----:B------:R-:W-:Y:S05]  /*01d0*/  CALL.REL.NOINC `($__internal_0_$__cuda_sm3x_div_rn_noftz_f32_slowpath) ;  /* 0x0000000000347944 */ /* 0x000fea0003c00000 */
[----:B------:R-:W-:-:S07]  /*01e0*/  IMAD.MOV.U32 R7, RZ, RZ, R0 ;  /* 0x000000ffff077224 */ /* 0x000fce00078e0000 */
.L_x_4:
[----:B------:R-:W-:Y:S05]  /*01f0*/  BSYNC.RECONVERGENT B0 ;  /* 0x0000000000007941 */ /* 0x000fea0003800200 */
.L_x_3:
[----:B------:R-:W-:Y:S01]  /*0200*/  STG.E desc[UR6][R4.64], R7 ;  /* 0x0000000704007986 */ /* 0x000fe2000c101906 */
[----:B------:R-:W-:Y:S05]  /*0210*/  EXIT ;  /* 0x000000000000794d */ /* 0x000fea0003800000 */
.L_x_2:
[----:B------:R-:W0:Y:S08]  /*0220*/  LDC.64 R2, c[0x0][0x388] ;  /* 0x0000e200ff027b82 */ /* 0x000e300000000a00 */
[----:B------:R-:W1:Y:S01]  /*0230*/  LDC.64 R4, c[0x0][0x380] ;  /* 0x0000e000ff047b82 */ /* 0x000e620000000a00 */
[----:B0-----:R-:W-:-:S06]  /*0240*/  IMAD.WIDE R2, R7, 0x4, R2 ;  /* 0x0000000407027825 */ /* 0x001fcc00078e0202 */
[----:B------:R-:W2:Y:S01]  /*0250*/  LDG.E R2, desc[UR6][R2.64] ;  /* 0x0000000602027981 */ /* 0x000ea2000c1e1900 */
[----:B-1----:R-:W-:-:S05]  /*0260*/  IMAD.WIDE R4, R7, 0x4, R4 ;  /* 0x0000000407047825 */ /* 0x002fca00078e0204 */
[----:B------:R-:W2:Y:S02]  /*0270*/  LDG.E R7, desc[UR6][R4.64] ;  /* 0x0000000604077981 */ /* 0x000ea4000c1e1900 */
[----:B--2---:R-:W-:-:S05]  /*0280*/  FMUL R7, R2, R7 ;  /* 0x0000000702077220 */ /* 0x004fca0000400000 */
[----:B------:R-:W-:Y:S01]  /*0290*/  STG.E desc[UR6][R4.64], R7 ;  /* 0x0000000704007986 */ /* 0x000fe2000c101906 */
[----:B------:R-:W-:Y:S05]  /*02a0*/  EXIT ;  /* 0x000000000000794d */ /* 0x000fea0003800000 */
        .weak           $__internal_0_$__cuda_sm3x_div_rn_noftz_f32_slowpath
        .type           $__internal_0_$__cuda_sm3x_div_rn_noftz_f32_slowpath,@function
        .size           $__internal_0_$__cuda_sm3x_div_rn_noftz_f32_slowpath,(.L_x_18 - $__internal_0_$__cuda_sm3x_div_rn_noftz_f32_slowpath)
$__internal_0_$__cuda_sm3x_div_rn_noftz_f32_slowpath:
[--C-:B------:R-:W-:Y:S01]  /*02b0*/  SHF.R.U32.HI R7, RZ, 0x17, R3.reuse ;  /* 0x00000017ff077819 */ /* 0x100fe20000011603 */
[----:B------:R-:W-:Y:S01]  /*02c0*/  BSSY.RECONVERGENT B1, `(.L_x_5) ;  /* 0x0000064000017945 */ /* 0x000fe20003800200 */
[--C-:B------:R-:W-:Y:S01]  /*02d0*/  SHF.R.U32.HI R6, RZ, 0x17, R0.reuse ;  /* 0x00000017ff067819 */ /* 0x100fe20000011600 */
[----:B------:R-:W-:Y:S01]  /*02e0*/  IMAD.MOV.U32 R8, RZ, RZ, R0 ;  /* 0x000000ffff087224 */ /* 0x000fe200078e0000 */
[----:B------:R-:W-:Y:S01]  /*02f0*/  LOP3.LUT R7, R7, 0xff, RZ, 0xc0, !PT ;  /* 0x000000ff07077812 */ /* 0x000fe200078ec0ff */
[----:B------:R-:W-:Y:S01]  /*0300*/  IMAD.MOV.U32 R9, RZ, RZ, R3 ;  /* 0x000000ffff097224 */ /* 0x000fe200078e0003 */
[----:B------:R-:W-:-:S03]  /*0310*/  LOP3.LUT R6, R6, 0xff, RZ, 0xc0, !PT ;  /* 0x000000ff06067812 */ /* 0x000fc600078ec0ff */
[----:B------:R-:W-:Y:S02]  /*0320*/  VIADD R12, R7, 0xffffffff ;  /* 0xffffffff070c7836 */ /* 0x000fe40000000000 */
[----:B------:R-:W-:-:S03]  /*0330*/  VIADD R11, R6, 0xffffffff ;  /* 0xffffffff060b7836 */ /* 0x000fc60000000000 */
[----:B------:R-:W-:-:S04]  /*0340*/  ISETP.GT.U32.AND P0, PT, R12, 0xfd, PT ;  /* 0x000000fd0c00780c */ /* 0x000fc80003f04070 */
[----:B------:R-:W-:-:S13]  /*0350*/  ISETP.GT.U32.OR P0, PT, R11, 0xfd, P0 ;  /* 0x000000fd0b00780c */ /* 0x000fda0000704470 */
[----:B------:R-:W-:Y:S01]  /*0360*/  @!P0 IMAD.MOV.U32 R10, RZ, RZ, RZ ;  /* 0x000000ffff0a8224 */ /* 0x000fe200078e00ff */
[----:B------:R-:W-:Y:S06]  /*0370*/  @!P0 BRA `(.L_x_6) ;  /* 0x00000000005c8947 */ /* 0x000fec0003800000 */
[----:B------:R-:W-:Y:S02]  /*0380*/  FSETP.GTU.FTZ.AND P0, PT, |R0|, +INF , PT ;  /* 0x7f8000000000780b */ /* 0x000fe40003f1c200 */
[----:B------:R-:W-:-:S04]  /*0390*/  FSETP.GTU.FTZ.AND P1, PT, |R3|, +INF , PT ;  /* 0x7f8000000300780b */ /* 0x000fc80003f3c200 */
[----:B------:R-:W-:-:S13]  /*03a0*/  PLOP3.LUT P0, PT, P0, P1, PT, 0xf8, 0x8f ;  /* 0x00000000008f781c */ /* 0x000fda0000703f70 */
[----:B------:R-:W-:Y:S05]  /*03b0*/  @P0 BRA `(.L_x_7) ;  /* 0x00000004004c0947 */ /* 0x000fea0003800000 */
[----:B------:R-:W-:-:S13]  /*03c0*/  LOP3.LUT P0, RZ, R9, 0x7fffffff, R8, 0xc8, !PT ;  /* 0x7fffffff09ff7812 */ /* 0x000fda000780c808 */
[----:B------:R-:W-:Y:S05]  /*03d0*/  @!P0 BRA `(.L_x_8) ;  /* 0x00000004003c8947 */ /* 0x000fea0003800000 */
[C---:B------:R-:W-:Y:S02]  /*03e0*/  FSETP.NEU.FTZ.AND P2, PT, |R0|.reuse, +INF , PT ;  /* 0x7f8000000000780b */ /* 0x040fe40003f5d200 */
[----:B------:R-:W-:Y:S02]  /*03f0*/  FSETP.NEU.FTZ.AND P1, PT, |R3|, +INF , PT ;  /* 0x7f8000000300780b */ /* 0x000fe40003f3d200 */
[----:B------:R-:W-:-:S11]  /*0400*/  FSETP.NEU.FTZ.AND P0, PT, |R0|, +INF , PT ;  /* 0x7f8000000000780b */ /* 0x000fd60003f1d200 */
[----:B------:R-:W-:Y:S05]  /*0410*/  @!P1 BRA !P2, `(.L_x_8) ;  /* 0x00000004002c9947 */ /* 0x000fea0005000000 */
[----:B------:R-:W-:-:S04]  /*0420*/  LOP3.LUT P2, RZ, R8, 0x7fffffff, RZ, 0xc0, !PT ;  /* 0x7fffffff08ff7812 */ /* 0x000fc8000784c0ff */
[----:B------:R-:W-:-:S13]  /*0430*/  PLOP3.LUT P1, PT, P1, P2, PT, 0x2f, 0xf2 ;  /* 0x0000000000f2781c */ /* 0x000fda0000f24577 */
[----:B------:R-:W-:Y:S05]  /*0440*/  @P1 BRA `(.L_x_9) ;  /* 0x0000000400181947 */ /* 0x000fea0003800000 */
[----:B------:R-:W-:-:S04]  /*0450*/  LOP3.LUT P1, RZ, R9, 0x7fffffff, RZ, 0xc0, !PT ;  /* 0x7fffffff09ff7812 */ /* 0x000fc8000782c0ff */
[----:B------:R-:W-:-:S13]  /*0460*/  PLOP3.LUT P0, PT, P0, P1, PT, 0x2f, 0xf2 ;  /* 0x0000000000f2781c */ /* 0x000fda0000702577 */
[----:B------:R-:W-:Y:S05]  /*0470*/  @P0 BRA `(.L_x_10) ;  /* 0x0000000400000947 */ /* 0x000fea0003800000 */
[----:B------:R-:W-:Y:S02]  /*0480*/  ISETP.GE.AND P0, PT, R11, RZ, PT ;  /* 0x000000ff0b00720c */ /* 0x000fe40003f06270 */
[----:B------:R-:W-:-:S11]  /*0490*/  ISETP.GE.AND P1, PT, R12, RZ, PT ;  /* 0x000000ff0c00720c */ /* 0x000fd60003f26270 */
[----:B------:R-:W-:Y:S02]  /*04a0*/  @P0 IMAD.MOV.U32 R10, RZ, RZ, RZ ;  /* 0x000000ffff0a0224 */ /* 0x000fe400078e00ff */
[----:B------:R-:W-:Y:S01]  /*04b0*/  @!P0 FFMA R8, R0, 1.84467440737095516160e+19, RZ ;  /* 0x5f80000000088823 */ /* 0x000fe200000000ff */
[----:B------:R-:W-:Y:S02]  /*04c0*/  @!P0 IMAD.MOV.U32 R10, RZ, RZ, -0x40 ;  /* 0xffffffc0ff0a8424 */ /* 0x000fe400078e00ff */
[----:B------:R-:W-:Y:S02]  /*04d0*/  @!P1 FFMA R9, R3, 1.84467440737095516160e+19, RZ ;  /* 0x5f80000003099823 */ /* 0x000fe400000000ff */
[----:B------:R-:W-:-:S07]  /*04e0*/  @!P1 VIADD R10, R10, 0x40 ;  /* 0x000000400a0a9836 */ /* 0x000fce0000000000 */
.L_x_6:
[----:B------:R-:W-:Y:S01]  /*04f0*/  LEA R0, R7, 0xc0800000, 0x17 ;  /* 0xc080000007007811 */ /* 0x000fe200078eb8ff */
[----:B------:R-:W-:Y:S01]  /*0500*/  VIADD R6, R6, 0xffffff81 ;  /* 0xffffff8106067836 */ /* 0x000fe20000000000 */
[----:B------:R-:W-:Y:S03]  /*0510*/  BSSY.RECONVERGENT B2, `(.L_x_11) ;  /* 0x0000035000027945 */ /* 0x000fe60003800200 */
[----:B------:R-:W-:Y:S01]  /*0520*/  IMAD.IADD R9, R9, 0x1, -R0 ;  /* 0x0000000109097824 */ /* 0x000fe200078e0a00 */
[C---:B------:R-:W-:Y:S01]  /*0530*/  IADD3 R7, PT, PT, R6.reuse, 0x7f, -R7 ;  /* 0x0000007f06077810 */ /* 0x040fe20007ffe807 */
[----:B------:R-:W-:Y:S02]  /*0540*/  IMAD R0, R6, -0x800000, R8 ;  /* 0xff80000006007824 */ /* 0x000fe400078e0208 */
[----:B------:R-:W0:Y:S01]  /*0550*/  MUFU.RCP R3, R9 ;  /* 0x0000000900037308 */ /* 0x000e220000001000 */
[----:B------:R-:W-:Y:S01]  /*0560*/  FADD.FTZ R11, -R9, -RZ ;  /* 0x800000ff090b7221 */ /* 0x000fe20000010100 */
[----:B------:R-:W-:-:S03]  /*0570*/  IMAD.IADD R7, R7, 0x1, R10 ;  /* 0x0000000107077824 */ /* 0x000fc600078e020a */
[----:B0-----:R-:W-:-:S04]  /*0580*/  FFMA R12, R3, R11, 1 ;  /* 0x3f800000030c7423 */ /* 0x001fc8000000000b */
[----:B------:R-:W-:-:S04]  /*0590*/  FFMA R12, R3, R12, R3 ;  /* 0x0000000c030c7223 */ /* 0x000fc80000000003 */
[----:B------:R-:W-:-:S04]  /*05a0*/  FFMA R3, R0, R12, RZ ;  /* 0x0000000c00037223 */ /* 0x000fc800000000ff */
[----:B------:R-:W-:-:S04]  /*05b0*/  FFMA R8, R11, R3, R0 ;  /* 0x000000030b087223 */ /* 0x000fc80000000000 */
[----:B------:R-:W-:-:S04]  /*05c0*/  FFMA R13, R12, R8, R3 ;  /* 0x000000080c0d7223 */ /* 0x000fc80000000003 */
[----:B------:R-:W-:-:S04]  /*05d0*/  FFMA R8, R11, R13, R0 ;  /* 0x0000000d0b087223 */ /* 0x000fc80000000000 */
[----:B------:R-:W-:-:S05]  /*05e0*/  FFMA R0, R12, R8, R13 ;  /* 0x000000080c007223 */ /* 0x000fca000000000d */
[----:B------:R-:W-:-:S04]  /*05f0*/  SHF.R.U32.HI R3, RZ, 0x17, R0 ;  /* 0x00000017ff037819 */ /* 0x000fc80000011600 */
[----:B------:R-:W-:-:S05]  /*0600*/  LOP3.LUT R3, R3, 0xff, RZ, 0xc0, !PT ;  /* 0x000000ff03037812 */ /* 0x000fca00078ec0ff */
[----:B------:R-:W-:-:S04]  /*0610*/  IMAD.IADD R9, R3, 0x1, R7 ;  /* 0x0000000103097824 */ /* 0x000fc800078e0207 */
[----:B------:R-:W-:-:S05]  /*0620*/  VIADD R3, R9, 0xffffffff ;  /* 0xffffffff09037836 */ /* 0x000fca0000000000 */
[----:B------:R-:W-:-:S13]  /*0630*/  ISETP.GE.U32.AND P0, PT, R3, 0xfe, PT ;  /* 0x000000fe0300780c */ /* 0x000fda0003f06070 */
[----:B------:R-:W-:Y:S05]  /*0640*/  @!P0 BRA `(.L_x_12) ;  /* 0x0000000000808947 */ /* 0x000fea0003800000 */
[----:B------:R-:W-:-:S13]  /*0650*/  ISETP.GT.AND P0, PT, R9, 0xfe, PT ;  /* 0x000000fe0900780c */ /* 0x000fda0003f04270 */
[----:B------:R-:W-:Y:S05]  /*0660*/  @P0 BRA `(.L_x_13) ;  /* 0x00000000006c0947 */ /* 0x000fea0003800000 */
[----:B------:R-:W-:-:S13]  /*0670*/  ISETP.GE.AND P0, PT, R9, 0x1, PT ;  /* 0x000000010900780c */ /* 0x000fda0003f06270 */
[----:B------:R-:W-:Y:S05]  /*0680*/  @P0 BRA `(.L_x_14) ;  /* 0x0000000000740947 */ /* 0x000fea0003800000 */
[----:B------:R-:W-:Y:S02]  /*0690*/  ISETP.GE.AND P0, PT, R9, -0x18, PT ;  /* 0xffffffe80900780c */ /* 0x000fe40003f06270 */
[----:B------:R-:W-:-:S11]  /*06a0*/  LOP3.LUT R0, R0, 0x80000000, RZ, 0xc0, !PT ;  /* 0x8000000000007812 */ /* 0x000fd600078ec0ff */
[----:B------:R-:W-:Y:S05]  /*06b0*/  @!P0 BRA `(.L_x_14) ;  /* 0x0000000000688947 */ /* 0x000fea0003800000 */
[CCC-:B------:R-:W-:Y:S01]  /*06c0*/  FFMA.RZ R3, R12.reuse, R8.reuse, R13.reuse ;  /* 0x000000080c037223 */ /* 0x1c0fe2000000c00d */
[CCC-:B------:R-:W-:Y:S01]  /*06d0*/  FFMA.RM R6, R12.reuse, R8.reuse, R13.reuse ;  /* 0x000000080c067223 */ /* 0x1c0fe2000000400d */
[C---:B------:R-:W-:Y:S02]  /*06e0*/  ISETP.NE.AND P2, PT, R9.reuse, RZ, PT ;  /* 0x000000ff0900720c */ /* 0x040fe40003f45270 */
[----:B------:R-:W-:Y:S02]  /*06f0*/  ISETP.NE.AND P1, PT, R9, RZ, PT ;  /* 0x000000ff0900720c */ /* 0x000fe40003f25270 */
[----:B------:R-:W-:Y:S01]  /*0700*/  LOP3.LUT R7, R3, 0x7fffff, RZ, 0xc0, !PT ;  /* 0x007fffff03077812 */ /* 0x000fe200078ec0ff */
[----:B------:R-:W-:Y:S01]  /*0710*/  FFMA.RP R3, R12, R8, R13 ;  /* 0x000000080c037223 */ /* 0x000fe2000000800d */
[----:B------:R-:W-:Y:S02]  /*0720*/  VIADD R8, R9, 0x20 ;  /* 0x0000002009087836 */ /* 0x000fe40000000000 */
[----:B------:R-:W-:Y:S01]  /*0730*/  LOP3.LUT R7, R7, 0x800000, RZ, 0xfc, !PT ;  /* 0x0080000007077812 */ /* 0x000fe200078efcff */
[----:B------:R-:W-:Y:S01]  /*0740*/  IMAD.MOV R9, RZ, RZ, -R9 ;  /* 0x000000ffff097224 */ /* 0x000fe200078e0a09 */
[----:B------:R-:W-:-:S02]  /*0750*/  FSETP.NEU.FTZ.AND P0, PT, R3, R6, PT ;  /* 0x000000060300720b */ /* 0x000fc40003f1d000 */
[----:B------:R-:W-:Y:S02]  /*0760*/  SHF.L.U32 R8, R7, R8, RZ ;  /* 0x0000000807087219 */ /* 0x000fe400000006ff */
[----:B------:R-:W-:Y:S02]  /*0770*/  SEL R6, R9, RZ, P2 ;  /* 0x000000ff09067207 */ /* 0x000fe40001000000 */
[----:B------:R-:W-:Y:S02]  /*0780*/  ISETP.NE.AND P1, PT, R8, RZ, P1 ;  /* 0x000000ff0800720c */ /* 0x000fe40000f25270 */
[----:B------:R-:W-:Y:S02]  /*0790*/  SHF.R.U32.HI R6, RZ, R6, R7 ;  /* 0x00000006ff067219 */ /* 0x000fe40000011607 */
[----:B------:R-:W-:Y:S02]  /*07a0*/  PLOP3.LUT P0, PT, P0, P1, PT, 0xf8, 0x8f ;  /* 0x00000000008f781c */ /* 0x000fe40000703f70 */
[----:B------:R-:W-:-:S02]  /*07b0*/  SHF.R.U32.HI R8, RZ, 0x1, R6 ;  /* 0x00000001ff087819 */ /* 0x000fc40000011606 */
[----:B------:R-:W-:-:S04]  /*07c0*/  SEL R3, RZ, 0x1, !P0 ;  /* 0x00000001ff037807 */ /* 0x000fc80004000000 */
[----:B------:R-:W-:-:S04]  /*07d0*/  LOP3.LUT R3, R3, 0x1, R8, 0xf8, !PT ;  /* 0x0000000103037812 */ /* 0x000fc800078ef808 */
[----:B------:R-:W-:-:S05]  /*07e0*/  LOP3.LUT R3, R3, R6, RZ, 0xc0, !PT ;  /* 0x0000000603037212 */ /* 0x000fca00078ec0ff */
[----:B------:R-:W-:-:S05]  /*07f0*/  IMAD.IADD R3, R8, 0x1, R3 ;  /* 0x0000000108037824 */ /* 0x000fca00078e0203 */
[----:B------:R-:W-:Y:S01]  /*0800*/  LOP3.LUT R0, R3, R0, RZ, 0xfc, !PT ;  /* 0x0000000003007212 */ /* 0x000fe200078efcff */
[----:B------:R-:W-:Y:S06]  /*0810*/  BRA `(.L_x_14) ;  /* 0x0000000000107947 */ /* 0x000fec0003800000 */
.L_x_13:
[----:B------:R-:W-:-:S04]  /*0820*/  LOP3.LUT R0, R0, 0x80000000, RZ, 0xc0, !PT ;  /* 0x8000000000007812 */ /* 0x000fc800078ec0ff */
[----:B------:R-:W-:Y:S01]  /*0830*/  LOP3.LUT R0, R0, 0x7f800000, RZ, 0xfc, !PT ;  /* 0x7f80000000007812 */ /* 0x000fe200078efcff */
[----:B------:R-:W-:Y:S06]  /*0840*/  BRA `(.L_x_14) ;  /* 0x0000000000047947 */ /* 0x000fec0003800000 */
.L_x_12:
[----:B------:R-:W-:-:S07]  /*0850*/  IMAD R0, R7, 0x800000, R0 ;  /* 0x0080000007007824 */ /* 0x000fce00078e0200 */
.L_x_14:
[----:B------:R-:W-:Y:S05]  /*0860*/  BSYNC.RECONVERGENT B2 ;  /* 0x0000000000027941 */ /* 0x000fea0003800200 */
.L_x_11:
[----:B------:R-:W-:Y:S05]  /*0870*/  BRA `(.L_x_15) ;  /* 0x0000000000207947 */ /* 0x000fea0003800000 */
.L_x_10:
[----:B------:R-:W-:-:S04]  /*0880*/  LOP3.LUT R0, R9, 0x80000000, R8, 0x48, !PT ;  /* 0x8000000009007812 */ /* 0x000fc800078e4808 */
[----:B------:R-:W-:Y:S01]  /*0890*/  LOP3.LUT R0, R0, 0x7f800000, RZ, 0xfc, !PT ;  /* 0x7f80000000007812 */ /* 0x000fe200078efcff */
[----:B------:R-:W-:Y:S06]  /*08a0*/  BRA `(.L_x_15) ;  /* 0x0000000000147947 */ /* 0x000fec0003800000 */
.L_x_9:
[----:B------:R-:W-:Y:S01]  /*08b0*/  LOP3.LUT R0, R9, 0x80000000, R8, 0x48, !PT ;  /* 0x8000000009007812 */ /* 0x000fe200078e4808 */
[----:B------:R-:W-:Y:S06]  /*08c0*/  BRA `(.L_x_15) ;  /* 0x00000000000c7947 */ /* 0x000fec0003800000 */
.L_x_8:
[----:B------:R-:W0:Y:S01]  /*08d0*/  MUFU.RSQ R0, -QNAN ;  /* 0xffc0000000007908 */ /* 0x000e220000001400 */
[----:B------:R-:W-:Y:S05]  /*08e0*/  BRA `(.L_x_15) ;  /* 0x0000000000047947 */ /* 0x000fea0003800000 */
.L_x_7:
[----:B------:R-:W-:-:S07]  /*08f0*/  FADD.FTZ R0, R0, R3 ;  /* 0x0000000300007221 */ /* 0x000fce0000010000 */
.L_x_15:
[----:B------:R-:W-:Y:S05]  /*0900*/  BSYNC.RECONVERGENT B1 ;  /* 0x0000000000017941 */ /* 0x000fea0003800200 */
.L_x_5:
[----:B------:R-:W-:-:S04]  /*0910*/  IMAD.MOV.U32 R3, RZ, RZ, 0x0 ;  /* 0x00000000ff037424 */ /* 0x000fc800078e00ff */
[----:B0-----:R-:W-:Y:S05]  /*0920*/  RET.REL.NODEC R2 `(_Z16elementMulHelperPfS_ib) ;  /* 0xfffffff402b47950 */ /* 0x001fea0003c3ffff */
.L_x_16:
        /* <DEDUP_REMOVED lines=13> */
.L_x_18:


//--------------------- .text._Z10reluHelperPfS_i --------------------------
	.section	.text._Z10reluHelperPfS_i,"ax",@progbits
	.align	128
        .global         _Z10reluHelperPfS_i
        .type           _Z10reluHelperPfS_i,@function
        .size           _Z10reluHelperPfS_i,(.L_x_22 - _Z10reluHelperPfS_i)
        .other          _Z10reluHelperPfS_i,@"STO_CUDA_ENTRY STV_DEFAULT"
_Z10reluHelperPfS_i:
.text._Z10reluHelperPfS_i:
        /* <DEDUP_REMOVED lines=11> */
[----:B-1----:R-:W2:Y:S02]  /*00b0*/  LDG.E R0, desc[UR4][R2.64] ;  /* 0x0000000402007981 */ /* 0x002ea4000c1e1900 */
[----:B--2---:R-:W-:-:S13]  /*00c0*/  FSETP.GEU.AND P0, PT, R0, RZ, PT ;  /* 0x000000ff0000720b */ /* 0x004fda0003f0e000 */
[----:B------:R-:W0:Y:S01]  /*00d0*/  @!P0 LDC.64 R4, c[0x0][0x388] ;  /* 0x0000e200ff048b82 */ /* 0x000e220000000a00 */
[----:B------:R1:W-:Y:S01]  /*00e0*/  @!P0 STG.E desc[UR4][R2.64], RZ ;  /* 0x000000ff02008986 */ /* 0x0003e2000c101904 */
[----:B0-----:R-:W-:-:S05]  /*00f0*/  @!P0 IMAD.WIDE R4, R7, 0x4, R4 ;  /* 0x0000000407048825 */ /* 0x001fca00078e0204 */
[----:B------:R1:W-:Y:S01]  /*0100*/  @!P0 STG.E desc[UR4][R4.64], RZ ;  /* 0x000000ff04008986 */ /* 0x0003e2000c101904 */
[----:B------:R-:W-:Y:S05]  /*0110*/  @!P0 EXIT ;  /* 0x000000000000894d */ /* 0x000fea0003800000 */
[----:B-1----:R-:W0:Y:S01]  /*0120*/  LDC.64 R2, c[0x0][0x388] ;  /* 0x0000e200ff027b82 */ /* 0x002e220000000a00 */
[----:B------:R-:W-:Y:S02]  /*0130*/  HFMA2 R5, -RZ, RZ, 1.875, 0 ;  /* 0x3f800000ff057431 */ /* 0x000fe400000001ff */
[----:B0-----:R-:W-:-:S05]  /*0140*/  IMAD.WIDE R2, R7, 0x4, R2 ;  /* 0x0000000407027825 */ /* 0x001fca00078e0202 */
[----:B------:R-:W-:Y:S01]  /*0150*/  STG.E desc[UR4][R2.64], R5 ;  /* 0x0000000502007986 */ /* 0x000fe2000c101904 */
[----:B------:R-:W-:Y:S05]  /*0160*/  EXIT ;  /* 0x000000000000794d */ /* 0x000fea0003800000 */
.L_x_17:
        /* <DEDUP_REMOVED lines=9> */
.L_x_22:


//--------------------- .nv.shared.reserved.0     --------------------------
	.section	.nv.shared.reserved.0,"aw",@nobits
	.weak		__nv_reservedSMEM_offset_0_alias
	.size		__nv_reservedSMEM_offset_0_alias, 0, 64
	.other		__nv_reservedSMEM_offset_0_alias,@"STO_CUDA_RESERVED_SHARED STV_DEFAULT"
__nv_reservedSMEM_offset_0_alias:
	.zero		0
	.zero		64


//--------------------- .nv.constant0._Z16elementAddHelperPfS_fi --------------------------
	.section	.nv.constant0._Z16elementAddHelperPfS_fi,"a",@progbits
	.sectionflags	@""
	.align	4
.nv.constant0._Z16elementAddHelperPfS_fi:
	.zero		920


//--------------------- .nv.constant0._Z9expHelperPfi --------------------------
	.section	.nv.constant0._Z9expHelperPfi,"a",@progbits
	.sectionflags	@""
	.align	4
.nv.constant0._Z9expHelperPfi:
	.zero		908


//--------------------- .nv.constant0._Z16elementMulHelperPfS_ib --------------------------
	.section	.nv.constant0._Z16elementMulHelperPfS_ib,"a",@progbits
	.sectionflags	@""
	.align	4
.nv.constant0._Z16elementMulHelperPfS_ib:
	.zero		917


//--------------------- .nv.constant0._Z10reluHelperPfS_i --------------------------
	.section	.nv.constant0._Z10reluHelperPfS_i,"a",@progbits
	.sectionflags	@""
	.align	4
.nv.constant0._Z10reluHelperPfS_i:
	.zero		916


//--------------------- SYMBOLS --------------------------

	.type		.nv.reservedSmem.offset0,@object
	.size		.nv.reservedSmem.offset0,0x4
